	.headerflags	@"EF_CUDA_TEXMODE_UNIFIED EF_CUDA_64BIT_ADDRESS EF_CUDA_ACCELERATORS EF_CUDA_SM90 EF_CUDA_VIRTUAL_SM(EF_CUDA_SM90)"
	.elftype	@"ET_EXEC"


//--------------------- .nv.info                  --------------------------
	.section	.nv.info,"",@"SHT_CUDA_INFO"
	.align	4


	//----- nvinfo : EIATTR_REGCOUNT
	.align		4
        /*0000*/ 	.byte	0x04, 0x2f
        /*0002*/ 	.short	(.L_1 - .L_0)
	.align		4
.L_0:
        /*0004*/ 	.word	index@(triton_poi_fused_convolution_15)
        /*0008*/ 	.word	0x0000001a


	//----- nvinfo : EIATTR_MIN_STACK_SIZE
	.align		4
.L_1:
        /*000c*/ 	.byte	0x04, 0x12
        /*000e*/ 	.short	(.L_3 - .L_2)
	.align		4
.L_2:
        /*0010*/ 	.word	index@(triton_poi_fused_convolution_15)
        /*0014*/ 	.word	0x00000000


	//----- nvinfo : EIATTR_FRAME_SIZE
	.align		4
.L_3:
        /*0018*/ 	.byte	0x04, 0x11
        /*001a*/ 	.short	(.L_5 - .L_4)
	.align		4
.L_4:
        /*001c*/ 	.word	index@(triton_poi_fused_convolution_15)
        /*0020*/ 	.word	0x00000000


	//----- nvinfo : EIATTR_MIN_STACK_SIZE
	.align		4
.L_5:
        /*0024*/ 	.byte	0x04, 0x12
        /*0026*/ 	.short	(.L_7 - .L_6)
	.align		4
.L_6:
        /*0028*/ 	.word	index@(triton_poi_fused_convolution_15)
        /*002c*/ 	.word	0x00000000
.L_7:


//--------------------- .nv.info.triton_poi_fused_convolution_15 --------------------------
	.section	.nv.info.triton_poi_fused_convolution_15,"",@"SHT_CUDA_INFO"
	.sectionflags	@""
	.align	4


	//----- nvinfo : EIATTR_CUDA_API_VERSION
	.align		4
        /*0000*/ 	.byte	0x04, 0x37
        /*0002*/ 	.short	(.L_9 - .L_8)
.L_8:
        /*0004*/ 	.word	0x0000007c


	//----- nvinfo : EIATTR_KPARAM_INFO
	.align		4
.L_9:
        /*0008*/ 	.byte	0x04, 0x17
        /*000a*/ 	.short	(.L_11 - .L_10)
.L_10:
        /*000c*/ 	.word	0x00000000
        /*0010*/ 	.short	0x0003
        /*0012*/ 	.short	0x0014
        /*0014*/ 	.byte	0x00, 0xf0, 0x11, 0x00


	//----- nvinfo : EIATTR_KPARAM_INFO
	.align		4
.L_11:
        /*0018*/ 	.byte	0x04, 0x17
        /*001a*/ 	.short	(.L_13 - .L_12)
.L_12:
        /*001c*/ 	.word	0x00000000
        /*0020*/ 	.short	0x0002
        /*0022*/ 	.short	0x0010
        /*0024*/ 	.byte	0x00, 0xf0, 0x11, 0x00


	//----- nvinfo : EIATTR_KPARAM_INFO
	.align		4
.L_13:
        /*0028*/ 	.byte	0x04, 0x17
        /*002a*/ 	.short	(.L_15 - .L_14)
.L_14:
        /*002c*/ 	.word	0x00000000
        /*0030*/ 	.short	0x0001
        /*0032*/ 	.short	0x0008
        /*0034*/ 	.byte	0x00, 0xf4, 0x21, 0x00


	//----- nvinfo : EIATTR_KPARAM_INFO
	.align		4
.L_15:
        /*0038*/ 	.byte	0x04, 0x17
        /*003a*/ 	.short	(.L_17 - .L_16)
.L_16:
        /*003c*/ 	.word	0x00000000
        /*0040*/ 	.short	0x0000
        /*0042*/ 	.short	0x0000
        /*0044*/ 	.byte	0x00, 0xf4, 0x21, 0x00


	//----- nvinfo : EIATTR_SPARSE_MMA_MASK
	.align		4
.L_17:
        /*0048*/ 	.byte	0x03, 0x50
        /*004a*/ 	.short	0x0000


	//----- nvinfo : EIATTR_MAXREG_COUNT
	.align		4
        /*004c*/ 	.byte	0x03, 0x1b
        /*004e*/ 	.short	0x00ff


	//----- nvinfo : EIATTR_EXIT_INSTR_OFFSETS
	.align		4
        /*0050*/ 	.byte	0x04, 0x1c
        /*0052*/ 	.short	(.L_19 - .L_18)


	//   ....[0]....
.L_18:
        /*0054*/ 	.word	0x000005f0


	//   ....[1]....
        /*0058*/ 	.word	0x00000640


	//----- nvinfo : EIATTR_REQNTID
	.align		4
.L_19:
        /*005c*/ 	.byte	0x04, 0x10
        /*005e*/ 	.short	(.L_21 - .L_20)
.L_20:
        /*0060*/ 	.word	0x00000080
        /*0064*/ 	.word	0x00000001
        /*0068*/ 	.word	0x00000001


	//----- nvinfo : EIATTR_CBANK_PARAM_SIZE
	.align		4
.L_21:
        /*006c*/ 	.byte	0x03, 0x19
        /*006e*/ 	.short	0x0018


	//----- nvinfo : EIATTR_PARAM_CBANK
	.align		4
        /*0070*/ 	.byte	0x04, 0x0a
        /*0072*/ 	.short	(.L_23 - .L_22)
	.align		4
.L_22:
        /*0074*/ 	.word	index@(.nv.constant0.triton_poi_fused_convolution_15)
        /*0078*/ 	.short	0x0210
        /*007a*/ 	.short	0x0018


	//----- nvinfo : EIATTR_SW_WAR
	.align		4
.L_23:
        /*007c*/ 	.byte	0x04, 0x36
        /*007e*/ 	.short	(.L_25 - .L_24)
.L_24:
        /*0080*/ 	.word	0x00000008
.L_25:


//--------------------- .nv.callgraph             --------------------------
	.section	.nv.callgraph,"",@"SHT_CUDA_CALLGRAPH"
	.align	4
	.sectionentsize	8
	.align		4
        /*0000*/ 	.word	0x00000000
	.align		4
        /*0004*/ 	.word	0xffffffff
	.align		4
        /*0008*/ 	.word	0x00000000
	.align		4
        /*000c*/ 	.word	0xfffffffe
	.align		4
        /*0010*/ 	.word	0x00000000
	.align		4
        /*0014*/ 	.word	0xfffffffd
	.align		4
        /*0018*/ 	.word	0x00000000
	.align		4
        /*001c*/ 	.word	0xfffffffc


//--------------------- .text.triton_poi_fused_convolution_15 --------------------------
	.section	.text.triton_poi_fused_convolution_15,"ax",@progbits
	.sectionflags	@"SHF_BARRIERS=1"
	.align	128
        .global         triton_poi_fused_convolution_15
        .type           triton_poi_fused_convolution_15,@function
        .size           triton_poi_fused_convolution_15,(.L_x_1 - triton_poi_fused_convolution_15)
        .other          triton_poi_fused_convolution_15,@"STO_CUDA_ENTRY STV_DEFAULT"
triton_poi_fused_convolution_15:
.text.triton_poi_fused_convolution_15:
[----:B------:R-:W0:Y:S02]  /*0000*/  LDC R1, c[0x0][0x28] ;  /* 0x00000a00ff017b82 */ /* 0x000e240000000800 */
[----:B------:R-:W1:Y:S01]  /*0010*/  S2R R12, SR_TID.X ;  /* 0x00000000000c7919 */ /* 0x000e620000002100 */
[----:B------:R-:W2:Y:S01]  /*0020*/  LDC.64 R8, c[0x0][0x210] ;  /* 0x00008400ff087b82 */ /* 0x000ea20000000a00 */
[----:B------:R-:W-:Y:S01]  /*0030*/  ULDC.64 UR6, c[0x0][0x208] ;  /* 0x0000820000067ab9 */ /* 0x000fe20000000a00 */
[----:B------:R-:W3:Y:S01]  /*0040*/  S2R R17, SR_CTAID.Y ;  /* 0x0000000000117919 */ /* 0x000ee20000002600 */
[----:B------:R-:W4:Y:S01]  /*0050*/  S2R R3, SR_CTAID.X ;  /* 0x0000000000037919 */ /* 0x000f220000002500 */
[----:B-1----:R-:W-:Y:S01]  /*0060*/  SHF.R.U32.HI R0, RZ, 0x3, R12 ;  /* 0x00000003ff007819 */ /* 0x002fe2000001160c */
[----:B------:R-:W-:Y:S02]  /*0070*/  IMAD.SHL.U32 R2, R12, 0x4, RZ ;  /* 0x000000040c027824 */ /* 0x000fe400078e00ff */
[----:B---3--:R-:W-:Y:S01]  /*0080*/  IMAD.SHL.U32 R17, R17, 0x20, RZ ;  /* 0x0000002011117824 */ /* 0x008fe200078e00ff */
[----:B------:R-:W-:Y:S01]  /*0090*/  SGXT.U32 R0, R0, 0x4 ;  /* 0x000000040000781a */ /* 0x000fe20000000000 */
[----:B----4-:R-:W-:-:S03]  /*00a0*/  IMAD.SHL.U32 R3, R3, 0x20, RZ ;  /* 0x0000002003037824 */ /* 0x010fc600078e00ff */
[----:B------:R-:W-:Y:S02]  /*00b0*/  LOP3.LUT R4, R17, R0, RZ, 0xfc, !PT ;  /* 0x0000000011047212 */ /* 0x000fe400078efcff */
[----:B------:R-:W-:Y:S02]  /*00c0*/  LOP3.LUT R10, R17, 0x10, R0, 0xfe, !PT ;  /* 0x00000010110a7812 */ /* 0x000fe400078efe00 */
[----:B------:R-:W-:Y:S02]  /*00d0*/  SHF.R.S32.HI R5, RZ, 0x1f, R4 ;  /* 0x0000001fff057819 */ /* 0x000fe40000011404 */
[----:B------:R-:W-:Y:S02]  /*00e0*/  SHF.R.S32.HI R7, RZ, 0x1f, R10 ;  /* 0x0000001fff077819 */ /* 0x000fe4000001140a */
[----:B------:R-:W-:Y:S02]  /*00f0*/  LEA.HI R6, R5, R4, RZ, 0x4 ;  /* 0x0000000405067211 */ /* 0x000fe400078f20ff */
[----:B------:R-:W-:-:S02]  /*0100*/  LEA.HI R11, R7, R10, RZ, 0x4 ;  /* 0x0000000a070b7211 */ /* 0x000fc400078f20ff */
[----:B------:R-:W-:Y:S02]  /*0110*/  LOP3.LUT R5, R3, 0x1c, R2, 0xf8, !PT ;  /* 0x0000001c03057812 */ /* 0x000fe400078ef802 */
[C---:B------:R-:W-:Y:S01]  /*0120*/  LOP3.LUT R7, R6.reuse, 0x3ffff0, RZ, 0xc0, !PT ;  /* 0x003ffff006077812 */ /* 0x040fe200078ec0ff */
[----:B------:R-:W-:Y:S01]  /*0130*/  IMAD.SHL.U32 R6, R6, 0x800, RZ ;  /* 0x0000080006067824 */ /* 0x000fe200078e00ff */
[----:B------:R-:W-:Y:S01]  /*0140*/  LOP3.LUT R13, R11, 0x3ffff0, RZ, 0xc0, !PT ;  /* 0x003ffff00b0d7812 */ /* 0x000fe200078ec0ff */
[C---:B------:R-:W-:Y:S01]  /*0150*/  VIADD R14, R5.reuse, 0x4000 ;  /* 0x00004000050e7836 */ /* 0x040fe20000000000 */
[----:B------:R-:W-:Y:S01]  /*0160*/  ISETP.GE.AND P0, PT, R5, 0x400, PT ;  /* 0x000004000500780c */ /* 0x000fe20003f06270 */
[----:B------:R-:W-:Y:S01]  /*0170*/  IMAD.IADD R7, R4, 0x1, -R7 ;  /* 0x0000000104077824 */ /* 0x000fe200078e0a07 */
[----:B------:R-:W-:Y:S01]  /*0180*/  LOP3.LUT R6, R6, 0xffff8000, RZ, 0xc0, !PT ;  /* 0xffff800006067812 */ /* 0x000fe200078ec0ff */
[----:B------:R-:W-:Y:S01]  /*0190*/  IMAD.IADD R13, R10, 0x1, -R13 ;  /* 0x000000010a0d7824 */ /* 0x000fe200078e0a0d */
[----:B------:R-:W-:Y:S01]  /*01a0*/  ISETP.LT.AND P1, PT, R4, 0x40, !P0 ;  /* 0x000000400400780c */ /* 0x000fe20004721270 */
[----:B------:R-:W-:Y:S01]  /*01b0*/  IMAD.SHL.U32 R11, R11, 0x800, RZ ;  /* 0x000008000b0b7824 */ /* 0x000fe200078e00ff */
[----:B------:R-:W-:Y:S01]  /*01c0*/  ISETP.LT.AND P0, PT, R10, 0x40, !P0 ;  /* 0x000000400a00780c */ /* 0x000fe20004701270 */
[--C-:B------:R-:W-:Y:S01]  /*01d0*/  IMAD R7, R7, 0x400, R14.reuse ;  /* 0x0000040007077824 */ /* 0x100fe200078e020e */
[----:B------:R-:W-:Y:S01]  /*01e0*/  CS2R R4, SRZ ;  /* 0x0000000000047805 */ /* 0x000fe2000001ff00 */
[----:B------:R-:W-:Y:S01]  /*01f0*/  IMAD R13, R13, 0x400, R14 ;  /* 0x000004000d0d7824 */ /* 0x000fe200078e020e */
[----:B------:R-:W-:Y:S01]  /*0200*/  LOP3.LUT R14, R11, 0xffff8000, RZ, 0xc0, !PT ;  /* 0xffff80000b0e7812 */ /* 0x000fe200078ec0ff */
[----:B------:R-:W-:Y:S01]  /*0210*/  IMAD.IADD R15, R7, 0x1, R6 ;  /* 0x00000001070f7824 */ /* 0x000fe200078e0206 */
[----:B------:R-:W-:-:S03]  /*0220*/  CS2R R6, SRZ ;  /* 0x0000000000067805 */ /* 0x000fc6000001ff00 */
[----:B------:R-:W-:Y:S02]  /*0230*/  IMAD.IADD R13, R13, 0x1, R14 ;  /* 0x000000010d0d7824 */ /* 0x000fe400078e020e */
[----:B--2---:R-:W-:Y:S01]  /*0240*/  IMAD.WIDE R14, R15, 0x4, R8 ;  /* 0x000000040f0e7825 */ /* 0x004fe200078e0208 */
[----:B------:R-:W-:-:S03]  /*0250*/  CS2R R10, SRZ ;  /* 0x00000000000a7805 */ /* 0x000fc6000001ff00 */
[----:B------:R-:W-:Y:S01]  /*0260*/  IMAD.WIDE R18, R13, 0x4, R8 ;  /* 0x000000040d127825 */ /* 0x000fe200078e0208 */
[----:B------:R-:W-:Y:S01]  /*0270*/  CS2R R8, SRZ ;  /* 0x0000000000087805 */ /* 0x000fe2000001ff00 */
[----:B------:R1:W2:Y:S05]  /*0280*/  @P1 LDG.E.EL.128 R4, desc[UR6][R14.64] ;  /* 0x000000060e041981 */ /* 0x0002aa000c2e1d00 */
[----:B------:R3:W4:Y:S01]  /*0290*/  @P0 LDG.E.EL.128 R8, desc[UR6][R18.64] ;  /* 0x0000000612080981 */ /* 0x000722000c2e1d00 */
[----:B------:R-:W5:Y:S01]  /*02a0*/  S2UR UR5, SR_CgaCtaId ;  /* 0x00000000000579c3 */ /* 0x000f620000008800 */
[C---:B------:R-:W-:Y:S01]  /*02b0*/  IMAD.SHL.U32 R13, R12.reuse, 0x80, RZ ;  /* 0x000000800c0d7824 */ /* 0x040fe200078e00ff */
[----:B------:R-:W-:Y:S01]  /*02c0*/  UMOV UR4, 0x400 ;  /* 0x0000040000047882 */ /* 0x000fe20000000000 */
[----:B------:R-:W-:-:S03]  /*02d0*/  IMAD.SHL.U32 R12, R12, 0x2, RZ ;  /* 0x000000020c0c7824 */ /* 0x000fc600078e00ff */
[----:B------:R-:W-:Y:S02]  /*02e0*/  LOP3.LUT R13, R13, 0x380, RZ, 0xc0, !PT ;  /* 0x000003800d0d7812 */ /* 0x000fe400078ec0ff */
[----:B------:R-:W-:Y:S02]  /*02f0*/  LOP3.LUT R22, R12, 0xf0, RZ, 0xc0, !PT ;  /* 0x000000f00c167812 */ /* 0x000fe400078ec0ff */
[C---:B-1----:R-:W-:Y:S02]  /*0300*/  LOP3.LUT R14, R13.reuse, 0x20, RZ, 0xfc, !PT ;  /* 0x000000200d0e7812 */ /* 0x042fe400078efcff */
[C---:B------:R-:W-:Y:S02]  /*0310*/  LOP3.LUT R16, R13.reuse, 0x40, RZ, 0xfc, !PT ;  /* 0x000000400d107812 */ /* 0x040fe400078efcff */
[C---:B------:R-:W-:Y:S02]  /*0320*/  LOP3.LUT R12, R13.reuse, R0, RZ, 0xfc, !PT ;  /* 0x000000000d0c7212 */ /* 0x040fe400078efcff */
[----:B---3--:R-:W-:Y:S01]  /*0330*/  LOP3.LUT R18, R13, 0x60, RZ, 0xfc, !PT ;  /* 0x000000600d127812 */ /* 0x008fe200078efcff */
[----:B-----5:R-:W-:-:S06]  /*0340*/  UPRMT UR4, UR5, 0x654, UR4 ;  /* 0x0000065405047896 */ /* 0x020fcc0008000004 */
[----:B------:R-:W-:Y:S02]  /*0350*/  LEA.HI R13, R13, UR4, RZ, 0x1f ;  /* 0x000000040d0d7c11 */ /* 0x000fe4000f8ff8ff */
[----:B------:R-:W-:Y:S02]  /*0360*/  LEA.HI R15, R14, UR4, RZ, 0x1f ;  /* 0x000000040e0f7c11 */ /* 0x000fe4000f8ff8ff */
[----:B------:R-:W-:Y:S01]  /*0370*/  LEA.HI R21, R16, UR4, RZ, 0x1f ;  /* 0x0000000410157c11 */ /* 0x000fe2000f8ff8ff */
[----:B------:R-:W-:Y:S01]  /*0380*/  IMAD R19, R12, 0x4, R13 ;  /* 0x000000040c137824 */ /* 0x000fe200078e020d */
[----:B------:R-:W-:Y:S01]  /*0390*/  LEA.HI R23, R18, UR4, RZ, 0x1f ;  /* 0x0000000412177c11 */ /* 0x000fe2000f8ff8ff */
[----:B------:R-:W-:Y:S01]  /*03a0*/  IMAD R18, R12, 0x4, R15 ;  /* 0x000000040c127824 */ /* 0x000fe200078e020f */
[----:B------:R-:W-:Y:S01]  /*03b0*/  LOP3.LUT R16, R2, 0x1fc, RZ, 0xc0, !PT ;  /* 0x000001fc02107812 */ /* 0x000fe200078ec0ff */
[C---:B------:R-:W-:Y:S01]  /*03c0*/  IMAD R21, R12.reuse, 0x4, R21 ;  /* 0x000000040c157824 */ /* 0x040fe200078e0215 */
[----:B------:R-:W-:Y:S01]  /*03d0*/  LOP3.LUT R2, R17, 0x1c, R2, 0xf8, !PT ;  /* 0x0000001c11027812 */ /* 0x000fe200078ef802 */
[----:B------:R-:W-:-:S02]  /*03e0*/  IMAD R20, R12, 0x4, R23 ;  /* 0x000000040c147824 */ /* 0x000fc400078e0217 */
[----:B------:R-:W-:Y:S01]  /*03f0*/  VIADD R13, R22, UR4 ;  /* 0x00000004160d7c36 */ /* 0x000fe20008000000 */
[----:B------:R-:W-:Y:S02]  /*0400*/  SHF.R.S32.HI R17, RZ, 0x1f, R2 ;  /* 0x0000001fff117819 */ /* 0x000fe40000011402 */
[----:B------:R-:W-:Y:S01]  /*0410*/  ISETP.GE.AND P0, PT, R2, 0x40, PT ;  /* 0x000000400200780c */ /* 0x000fe20003f06270 */
[----:B------:R-:W-:Y:S01]  /*0420*/  IMAD R13, R16, 0x4, R13 ;  /* 0x00000004100d7824 */ /* 0x000fe200078e020d */
[----:B------:R-:W-:Y:S01]  /*0430*/  LEA.HI R17, R17, R2, RZ, 0x4 ;  /* 0x0000000211117211 */ /* 0x000fe200078f20ff */
[----:B--2---:R-:W-:Y:S04]  /*0440*/  STS [R19], R4 ;  /* 0x0000000413007388 */ /* 0x004fe80000000800 */
[----:B------:R1:W-:Y:S04]  /*0450*/  STS [R18+0x80], R5 ;  /* 0x0000800512007388 */ /* 0x0003e80000000800 */
[----:B------:R2:W-:Y:S04]  /*0460*/  STS [R21+0x100], R6 ;  /* 0x0001000615007388 */ /* 0x0005e80000000800 */
[----:B------:R3:W-:Y:S01]  /*0470*/  STS [R20+0x180], R7 ;  /* 0x0001800714007388 */ /* 0x0007e20000000800 */
[----:B-1----:R-:W1:Y:S03]  /*0480*/  LDC.64 R4, c[0x0][0x218] ;  /* 0x00008600ff047b82 */ /* 0x002e660000000a00 */
[----:B----4-:R4:W-:Y:S01]  /*0490*/  STS [R19+0x40], R8 ;  /* 0x0000400813007388 */ /* 0x0109e20000000800 */
[C---:B--2---:R-:W-:Y:S01]  /*04a0*/  IMAD.SHL.U32 R6, R17.reuse, 0x400, RZ ;  /* 0x0000040011067824 */ /* 0x044fe200078e00ff */
[----:B------:R-:W-:-:S02]  /*04b0*/  LOP3.LUT R17, R17, 0xfffffff0, RZ, 0xc0, !PT ;  /* 0xfffffff011117812 */ /* 0x000fc400078ec0ff */
[----:B------:R2:W-:Y:S02]  /*04c0*/  STS [R18+0xc0], R9 ;  /* 0x0000c00912007388 */ /* 0x0005e40000000800 */
[----:B---3--:R-:W-:Y:S02]  /*04d0*/  LOP3.LUT R7, R6, 0xffffc000, RZ, 0xc0, !PT ;  /* 0xffffc00006077812 */ /* 0x008fe400078ec0ff */
[----:B------:R-:W-:Y:S01]  /*04e0*/  STS [R21+0x140], R10 ;  /* 0x0001400a15007388 */ /* 0x000fe20000000800 */
[----:B------:R-:W-:Y:S02]  /*04f0*/  LOP3.LUT R6, R3, R0, RZ, 0xfc, !PT ;  /* 0x0000000003067212 */ /* 0x000fe400078efcff */
[----:B------:R-:W-:Y:S01]  /*0500*/  LOP3.LUT R0, R3, 0x10, R0, 0xfe, !PT ;  /* 0x0000001003007812 */ /* 0x000fe200078efe00 */
[----:B------:R-:W-:Y:S01]  /*0510*/  STS [R20+0x1c0], R11 ;  /* 0x0001c00b14007388 */ /* 0x000fe20000000800 */
[----:B----4-:R-:W-:Y:S02]  /*0520*/  LOP3.LUT R8, R16, 0x200, RZ, 0xfc, !PT ;  /* 0x0000020010087812 */ /* 0x010fe400078efcff */
[----:B------:R-:W-:Y:S01]  /*0530*/  IADD3 R7, R7, R2, -R17 ;  /* 0x0000000207077210 */ /* 0x000fe20007ffe811 */
[----:B------:R-:W-:Y:S01]  /*0540*/  BAR.SYNC.DEFER_BLOCKING 0x0 ;  /* 0x0000000000007b1d */ /* 0x000fe20000010000 */
[----:B------:R-:W-:-:S02]  /*0550*/  ISETP.LT.AND P1, PT, R6, 0x400, !P0 ;  /* 0x000004000600780c */ /* 0x000fc40004721270 */
[----:B------:R-:W-:Y:S01]  /*0560*/  ISETP.LT.AND P0, PT, R0, 0x400, !P0 ;  /* 0x000004000000780c */ /* 0x000fe20004701270 */
[----:B------:R-:W-:Y:S01]  /*0570*/  IMAD R3, R6, 0x10, R7 ;  /* 0x0000001006037824 */ /* 0x000fe200078e0207 */
[----:B------:R-:W-:-:S03]  /*0580*/  SHF.R.U32.HI R8, RZ, 0x1, R8 ;  /* 0x00000001ff087819 */ /* 0x000fc60000011608 */
[----:B-1----:R-:W-:Y:S01]  /*0590*/  IMAD.WIDE R2, R3, 0x4, R4 ;  /* 0x0000000403027825 */ /* 0x002fe200078e0204 */
[----:B------:R-:W-:-:S05]  /*05a0*/  LOP3.LUT R8, R8, 0x1f0, RZ, 0xc0, !PT ;  /* 0x000001f008087812 */ /* 0x000fca00078ec0ff */
[----:B--2---:R-:W-:-:S04]  /*05b0*/  VIADD R9, R8, UR4 ;  /* 0x0000000408097c36 */ /* 0x004fc80008000000 */
[----:B------:R-:W-:Y:S01]  /*05c0*/  IMAD R9, R16, 0x4, R9 ;  /* 0x0000000410097824 */ /* 0x000fe200078e0209 */
[----:B------:R-:W1:Y:S04]  /*05d0*/  LDS.128 R12, [R13] ;  /* 0x000000000d0c7984 */ /* 0x000e680000000c00 */
[----:B-1----:R1:W-:Y:S01]  /*05e0*/  @P1 STG.E.128 desc[UR6][R2.64], R12 ;  /* 0x0000000c02001986 */ /* 0x0023e2000c101d06 */
[----:B------:R-:W-:Y:S05]  /*05f0*/  @!P0 EXIT ;  /* 0x000000000000894d */ /* 0x000fea0003800000 */
[----:B------:R-:W0:Y:S01]  /*0600*/  LDS.128 R8, [R9+0x800] ;  /* 0x0008000009087984 */ /* 0x000e220000000c00 */
[----:B------:R-:W-:-:S04]  /*0610*/  IMAD R7, R0, 0x10, R7 ;  /* 0x0000001000077824 */ /* 0x000fc800078e0207 */
[----:B------:R-:W-:-:S05]  /*0620*/  IMAD.WIDE R4, R7, 0x4, R4 ;  /* 0x0000000407047825 */ /* 0x000fca00078e0204 */
[----:B0-----:R-:W-:Y:S01]  /*0630*/  STG.E.128 desc[UR6][R4.64], R8 ;  /* 0x0000000804007986 */ /* 0x001fe2000c101d06 */
[----:B------:R-:W-:Y:S05]  /*0640*/  EXIT ;  /* 0x000000000000794d */ /* 0x000fea0003800000 */
.L_x_0:
[----:B------:R-:W-:-:S00]  /*0650*/  BRA `(.L_x_0) ;  /* 0xfffffffc00fc7947 */ /* 0x000fc0000383ffff */
[----:B------:R-:W-:-:S00]  /*0660*/  NOP ;  /* 0x0000000000007918 */ /* 0x000fc00000000000 */
        /* <DEDUP_REMOVED lines=9> */
.L_x_1:


//--------------------- .nv.shared.triton_poi_fused_convolution_15 --------------------------
	.section	.nv.shared.triton_poi_fused_convolution_15,"aw",@nobits
	.sectionflags	@""
	.align	16
	.zero		1024


//--------------------- .nv.constant0.triton_poi_fused_convolution_15 --------------------------
	.section	.nv.constant0.triton_poi_fused_convolution_15,"a",@progbits
	.sectionflags	@""
	.align	4
.nv.constant0.triton_poi_fused_convolution_15:
	.zero		552
